	.headerflags	@"EF_CUDA_TEXMODE_UNIFIED EF_CUDA_64BIT_ADDRESS EF_CUDA_SM86 EF_CUDA_VIRTUAL_SM(EF_CUDA_SM86)"
	.elftype	@"ET_EXEC"


//--------------------- .nv.info                  --------------------------
	.section	.nv.info,"",@"SHT_CUDA_INFO"
	.align	4


	//----- nvinfo : EIATTR_REGCOUNT
	.align		4
        /*0000*/ 	.byte	0x04, 0x2f
        /*0002*/ 	.short	(.L_1 - .L_0)
	.align		4
.L_0:
        /*0004*/ 	.word	index@(triton_red_fused_addmm_0)
        /*0008*/ 	.word	0x00000031


	//----- nvinfo : EIATTR_MIN_STACK_SIZE
	.align		4
.L_1:
        /*000c*/ 	.byte	0x04, 0x12
        /*000e*/ 	.short	(.L_3 - .L_2)
	.align		4
.L_2:
        /*0010*/ 	.word	index@(triton_red_fused_addmm_0)
        /*0014*/ 	.word	0x00000000


	//----- nvinfo : EIATTR_FRAME_SIZE
	.align		4
.L_3:
        /*0018*/ 	.byte	0x04, 0x11
        /*001a*/ 	.short	(.L_5 - .L_4)
	.align		4
.L_4:
        /*001c*/ 	.word	index@(triton_red_fused_addmm_0)
        /*0020*/ 	.word	0x00000000


	//----- nvinfo : EIATTR_MIN_STACK_SIZE
	.align		4
.L_5:
        /*0024*/ 	.byte	0x04, 0x12
        /*0026*/ 	.short	(.L_7 - .L_6)
	.align		4
.L_6:
        /*0028*/ 	.word	index@(triton_red_fused_addmm_0)
        /*002c*/ 	.word	0x00000000
.L_7:


//--------------------- .nv.info.triton_red_fused_addmm_0 --------------------------
	.section	.nv.info.triton_red_fused_addmm_0,"",@"SHT_CUDA_INFO"
	.sectionflags	@""
	.align	4


	//----- nvinfo : EIATTR_CUDA_API_VERSION
	.align		4
        /*0000*/ 	.byte	0x04, 0x37
        /*0002*/ 	.short	(.L_9 - .L_8)
.L_8:
        /*0004*/ 	.word	0x0000007c


	//----- nvinfo : EIATTR_SW2861232_WAR
	.align		4
.L_9:
        /*0008*/ 	.byte	0x01, 0x35
	.zero		2


	//----- nvinfo : EIATTR_PARAM_CBANK
	.align		4
        /*000c*/ 	.byte	0x04, 0x0a
        /*000e*/ 	.short	(.L_11 - .L_10)
	.align		4
.L_10:
        /*0010*/ 	.word	index@(.nv.constant0.triton_red_fused_addmm_0)
        /*0014*/ 	.short	0x0160
        /*0016*/ 	.short	0x0038


	//----- nvinfo : EIATTR_CBANK_PARAM_SIZE
	.align		4
.L_11:
        /*0018*/ 	.byte	0x03, 0x19
        /*001a*/ 	.short	0x0038


	//----- nvinfo : EIATTR_KPARAM_INFO
	.align		4
        /*001c*/ 	.byte	0x04, 0x17
        /*001e*/ 	.short	(.L_13 - .L_12)
.L_12:
        /*0020*/ 	.word	0x00000000
        /*0024*/ 	.short	0x0007
        /*0026*/ 	.short	0x0030
        /*0028*/ 	.byte	0x00, 0xf4, 0x21, 0x00


	//----- nvinfo : EIATTR_KPARAM_INFO
	.align		4
.L_13:
        /*002c*/ 	.byte	0x04, 0x17
        /*002e*/ 	.short	(.L_15 - .L_14)
.L_14:
        /*0030*/ 	.word	0x00000000
        /*0034*/ 	.short	0x0006
        /*0036*/ 	.short	0x002c
        /*0038*/ 	.byte	0x00, 0xf0, 0x11, 0x00


	//----- nvinfo : EIATTR_KPARAM_INFO
	.align		4
.L_15:
        /*003c*/ 	.byte	0x04, 0x17
        /*003e*/ 	.short	(.L_17 - .L_16)
.L_16:
        /*0040*/ 	.word	0x00000000
        /*0044*/ 	.short	0x0005
        /*0046*/ 	.short	0x0028
        /*0048*/ 	.byte	0x00, 0xf0, 0x11, 0x00


	//----- nvinfo : EIATTR_KPARAM_INFO
	.align		4
.L_17:
        /*004c*/ 	.byte	0x04, 0x17
        /*004e*/ 	.short	(.L_19 - .L_18)
.L_18:
        /*0050*/ 	.word	0x00000000
        /*0054*/ 	.short	0x0004
        /*0056*/ 	.short	0x0020
        /*0058*/ 	.byte	0x00, 0xf4, 0x21, 0x00


	//----- nvinfo : EIATTR_KPARAM_INFO
	.align		4
.L_19:
        /*005c*/ 	.byte	0x04, 0x17
        /*005e*/ 	.short	(.L_21 - .L_20)
.L_20:
        /*0060*/ 	.word	0x00000000
        /*0064*/ 	.short	0x0003
        /*0066*/ 	.short	0x0018
        /*0068*/ 	.byte	0x00, 0xf4, 0x21, 0x00


	//----- nvinfo : EIATTR_KPARAM_INFO
	.align		4
.L_21:
        /*006c*/ 	.byte	0x04, 0x17
        /*006e*/ 	.short	(.L_23 - .L_22)
.L_22:
        /*0070*/ 	.word	0x00000000
        /*0074*/ 	.short	0x0002
        /*0076*/ 	.short	0x0010
        /*0078*/ 	.byte	0x00, 0xf4, 0x21, 0x00


	//----- nvinfo : EIATTR_KPARAM_INFO
	.align		4
.L_23:
        /*007c*/ 	.byte	0x04, 0x17
        /*007e*/ 	.short	(.L_25 - .L_24)
.L_24:
        /*0080*/ 	.word	0x00000000
        /*0084*/ 	.short	0x0001
        /*0086*/ 	.short	0x0008
        /*0088*/ 	.byte	0x00, 0xf4, 0x21, 0x00


	//----- nvinfo : EIATTR_KPARAM_INFO
	.align		4
.L_25:
        /*008c*/ 	.byte	0x04, 0x17
        /*008e*/ 	.short	(.L_27 - .L_26)
.L_26:
        /*0090*/ 	.word	0x00000000
        /*0094*/ 	.short	0x0000
        /*0096*/ 	.short	0x0000
        /*0098*/ 	.byte	0x00, 0xf4, 0x21, 0x00


	//----- nvinfo : EIATTR_MAXREG_COUNT
	.align		4
.L_27:
        /*009c*/ 	.byte	0x03, 0x1b
        /*009e*/ 	.short	0x0080


	//----- nvinfo : EIATTR_COOP_GROUP_MASK_REGIDS
	.align		4
        /*00a0*/ 	.byte	0x04, 0x29
        /*00a2*/ 	.short	(.L_29 - .L_28)


	//   ....[0]....
.L_28:
        /*00a4*/ 	.word	0xffffffff


	//   ....[1]....
        /*00a8*/ 	.word	0xffffffff


	//   ....[2]....
        /*00ac*/ 	.word	0xffffffff


	//   ....[3]....
        /*00b0*/ 	.word	0xffffffff


	//   ....[4]....
        /*00b4*/ 	.word	0xffffffff


	//   ....[5]....
        /*00b8*/ 	.word	0xffffffff


	//----- nvinfo : EIATTR_COOP_GROUP_INSTR_OFFSETS
	.align		4
.L_29:
        /*00bc*/ 	.byte	0x04, 0x28
        /*00be*/ 	.short	(.L_31 - .L_30)


	//   ....[0]....
.L_30:
        /*00c0*/ 	.word	0x00000de0


	//   ....[1]....
        /*00c4*/ 	.word	0x00000df0


	//   ....[2]....
        /*00c8*/ 	.word	0x00000e20


	//   ....[3]....
        /*00cc*/ 	.word	0x00000e30


	//   ....[4]....
        /*00d0*/ 	.word	0x00000e60


	//   ....[5]....
        /*00d4*/ 	.word	0x00000e70


	//----- nvinfo : EIATTR_EXIT_INSTR_OFFSETS
	.align		4
.L_31:
        /*00d8*/ 	.byte	0x04, 0x1c
        /*00da*/ 	.short	(.L_33 - .L_32)


	//   ....[0]....
.L_32:
        /*00dc*/ 	.word	0x00000f50


	//   ....[1]....
        /*00e0*/ 	.word	0x00000f90


	//----- nvinfo : EIATTR_REQNTID
	.align		4
.L_33:
        /*00e4*/ 	.byte	0x04, 0x10
        /*00e6*/ 	.short	(.L_35 - .L_34)
.L_34:
        /*00e8*/ 	.word	0x00000200
        /*00ec*/ 	.word	0x00000001
        /*00f0*/ 	.word	0x00000001
.L_35:


//--------------------- .nv.callgraph             --------------------------
	.section	.nv.callgraph,"",@"SHT_CUDA_CALLGRAPH"
	.align	4
	.sectionentsize	8
	.align		4
        /*0000*/ 	.word	0x00000000
	.align		4
        /*0004*/ 	.word	0xffffffff
	.align		4
        /*0008*/ 	.word	0x00000000
	.align		4
        /*000c*/ 	.word	0xfffffffe
	.align		4
        /*0010*/ 	.word	0x00000000
	.align		4
        /*0014*/ 	.word	0xfffffffd
	.align		4
        /*0018*/ 	.word	0x00000000
	.align		4
        /*001c*/ 	.word	0xfffffffc


//--------------------- .nv.rel.action            --------------------------
	.section	.nv.rel.action,"",@"SHT_CUDA_RELOCINFO"
	.align	8
	.sectionentsize	8
        /*0000*/ 	.byte	0x73, 0x00, 0x00, 0x00, 0x00, 0x00, 0x00, 0x00, 0x00, 0x00, 0x00, 0x11, 0x25, 0x00, 0x05, 0x36


//--------------------- .nv.constant0.triton_red_fused_addmm_0 --------------------------
	.section	.nv.constant0.triton_red_fused_addmm_0,"a",@progbits
	.sectionflags	@""
	.align	4
.nv.constant0.triton_red_fused_addmm_0:
	.zero		408


//--------------------- .text.triton_red_fused_addmm_0 --------------------------
	.section	.text.triton_red_fused_addmm_0,"ax",@progbits
	.sectionflags	@"SHF_BARRIERS=1"
	.sectioninfo	@"SHI_REGISTERS=49"
	.align	128
        .global         triton_red_fused_addmm_0
        .type           triton_red_fused_addmm_0,@function
        .size           triton_red_fused_addmm_0,(.L_x_2 - triton_red_fused_addmm_0)
        .other          triton_red_fused_addmm_0,@"STO_CUDA_ENTRY STV_DEFAULT"
triton_red_fused_addmm_0:
.text.triton_red_fused_addmm_0:
[----:B------:R-:W-:Y:S02]  /*0000*/  MOV R1, c[0x0][0x28] ;  /* 0x00000a0000017a02 */ /* 0x000fe40000000f00 */
[----:B------:R-:W0:Y:S01]  /*0010*/  S2R R14, SR_TID.X ;  /* 0x00000000000e7919 */ /* 0x000e220000002100 */
[----:B------:R-:W1:Y:S01]  /*0020*/  S2UR UR4, SR_CTAID.X ;  /* 0x00000000000479c3 */ /* 0x000e620000002500 */
[----:B------:R-:W-:Y:S01]  /*0030*/  MOV R17, 0x10 ;  /* 0x0000001000117802 */ /* 0x000fe20000000f00 */
[----:B------:R-:W-:Y:S01]  /*0040*/  CS2R R24, SRZ ;  /* 0x0000000000187805 */ /* 0x000fe2000001ff00 */
[----:B------:R-:W2:Y:S01]  /*0050*/  S2R R19, SR_CTAID.X ;  /* 0x0000000000137919 */ /* 0x000ea20000002500 */
[----:B------:R-:W-:Y:S01]  /*0060*/  CS2R R32, SRZ ;  /* 0x0000000000207805 */ /* 0x000fe2000001ff00 */
[----:B------:R-:W-:Y:S01]  /*0070*/  CS2R R22, SRZ ;  /* 0x0000000000167805 */ /* 0x000fe2000001ff00 */
[----:B------:R-:W-:Y:S01]  /*0080*/  CS2R R20, SRZ ;  /* 0x0000000000147805 */ /* 0x000fe2000001ff00 */
[----:B------:R-:W-:Y:S01]  /*0090*/  CS2R R30, SRZ ;  /* 0x00000000001e7805 */ /* 0x000fe2000001ff00 */
[----:B------:R-:W-:Y:S01]  /*00a0*/  CS2R R26, SRZ ;  /* 0x00000000001a7805 */ /* 0x000fe2000001ff00 */
[----:B------:R-:W-:Y:S01]  /*00b0*/  MOV R15, RZ ;  /* 0x000000ff000f7202 */ /* 0x000fe20000000f00 */
[----:B------:R-:W-:Y:S01]  /*00c0*/  CS2R R28, SRZ ;  /* 0x00000000001c7805 */ /* 0x000fe2000001ff00 */
[----:B------:R-:W-:Y:S01]  /*00d0*/  MOV R18, RZ ;  /* 0x000000ff00127202 */ /* 0x000fe20000000f00 */
[----:B------:R-:W-:-:S02]  /*00e0*/  ULDC.64 UR6, c[0x0][0x118] ;  /* 0x0000460000067ab9 */ /* 0x000fc40000000a00 */
[----:B------:R-:W-:Y:S02]  /*00f0*/  UMOV UR5, 0xffffffc0 ;  /* 0xffffffc000057882 */ /* 0x000fe40000000000 */
[----:B------:R-:W-:Y:S01]  /*0100*/  UMOV UR8, 0xffffffff ;  /* 0xffffffff00087882 */ /* 0x000fe20000000000 */
[----:B0-----:R-:W-:Y:S01]  /*0110*/  SHF.R.U32.HI R0, RZ, 0x3, R14 ;  /* 0x00000003ff007819 */ /* 0x001fe2000001160e */
[----:B-1----:R-:W-:Y:S01]  /*0120*/  USHF.L.U32 UR4, UR4, 0x6, URZ ;  /* 0x0000000604047899 */ /* 0x002fe2000800063f */
[----:B------:R-:W-:Y:S02]  /*0130*/  SHF.L.U32 R2, R14, 0x3, RZ ;  /* 0x000000030e027819 */ /* 0x000fe400000006ff */
[----:B------:R-:W-:Y:S02]  /*0140*/  SGXT.U32 R0, R0, 0x6 ;  /* 0x000000060000781a */ /* 0x000fe40000000000 */
[----:B------:R-:W-:Y:S02]  /*0150*/  LOP3.LUT R16, R14, 0x7, RZ, 0xc0, !PT ;  /* 0x000000070e107812 */ /* 0x000fe400078ec0ff */
[----:B------:R-:W-:-:S02]  /*0160*/  LOP3.LUT R2, R2, 0x38, RZ, 0xc0, !PT ;  /* 0x0000003802027812 */ /* 0x000fc400078ec0ff */
[----:B--2---:R-:W-:Y:S01]  /*0170*/  LEA R19, R19, R0, 0x6 ;  /* 0x0000000013137211 */ /* 0x004fe200078e30ff */
[----:B------:R-:W-:Y:S01]  /*0180*/  IMAD.WIDE.U32 R16, R16, R17, c[0x0][0x160] ;  /* 0x0000580010107625 */ /* 0x000fe200078e0011 */
[----:B------:R-:W-:-:S03]  /*0190*/  LOP3.LUT R3, R0, UR4, RZ, 0xfc, !PT ;  /* 0x0000000400037c12 */ /* 0x000fc6000f8efcff */
[----:B------:R-:W-:Y:S01]  /*01a0*/  IMAD R19, R19, 0xc00, R2 ;  /* 0x00000c0013137824 */ /* 0x000fe200078e0202 */
[----:B------:R-:W-:Y:S02]  /*01b0*/  ISETP.GE.AND P0, PT, R3, 0x4800, PT ;  /* 0x000048000300780c */ /* 0x000fe40003f06270 */
.L_x_0:
[----:B------:R-:W2:Y:S02]  /*01c0*/  LDG.E.EL.128 R4, [R16.64] ;  /* 0x0000000610047981 */ /* 0x000ea4000c2e1d00 */
[----:B--2---:R-:W-:Y:S02]  /*01d0*/  SHF.L.U32 R34, R4, 0x10, RZ ;  /* 0x0000001004227819 */ /* 0x004fe400000006ff */
[----:B------:R-:W-:Y:S02]  /*01e0*/  SHF.L.U32 R35, R5, 0x10, RZ ;  /* 0x0000001005237819 */ /* 0x000fe400000006ff */
[----:B------:R-:W-:Y:S01]  /*01f0*/  SHF.L.U32 R36, R6, 0x10, RZ ;  /* 0x0000001006247819 */ /* 0x000fe200000006ff */
[----:B------:R-:W-:Y:S01]  /*0200*/  FADD R2, RZ, -R34 ;  /* 0x80000022ff027221 */ /* 0x000fe20000000000 */
[----:B------:R-:W-:Y:S02]  /*0210*/  SHF.L.U32 R37, R7, 0x10, RZ ;  /* 0x0000001007257819 */ /* 0x000fe400000006ff */
[----:B------:R-:W-:Y:S01]  /*0220*/  PRMT R38, R4, 0x7632, R38 ;  /* 0x0000763204267816 */ /* 0x000fe20000000026 */
[----:B------:R-:W-:Y:S01]  /*0230*/  FMUL R3, R2, 1.4426950216293334961 ;  /* 0x3fb8aa3b02037820 */ /* 0x000fe20000400000 */
[----:B------:R-:W-:Y:S01]  /*0240*/  FADD R2, RZ, -R35 ;  /* 0x80000023ff027221 */ /* 0x000fe20000000000 */
[----:B------:R-:W-:-:S02]  /*0250*/  PRMT R40, R6, 0x7632, R40 ;  /* 0x0000763206287816 */ /* 0x000fc40000000028 */
[----:B------:R-:W-:Y:S01]  /*0260*/  SHF.L.U32 R38, R38, 0x10, RZ ;  /* 0x0000001026267819 */ /* 0x000fe200000006ff */
[----:B------:R-:W-:Y:S01]  /*0270*/  FMUL R8, R2, 1.4426950216293334961 ;  /* 0x3fb8aa3b02087820 */ /* 0x000fe20000400000 */
[----:B------:R-:W-:Y:S01]  /*0280*/  FSETP.GEU.AND P5, PT, R3, -126, PT ;  /* 0xc2fc00000300780b */ /* 0x000fe20003fae000 */
[----:B------:R-:W-:Y:S01]  /*0290*/  FADD R2, RZ, -R36 ;  /* 0x80000024ff027221 */ /* 0x000fe20000000000 */
[----:B------:R-:W-:Y:S02]  /*02a0*/  PRMT R39, R5, 0x7632, R39 ;  /* 0x0000763205277816 */ /* 0x000fe40000000027 */
[----:B------:R-:W-:Y:S01]  /*02b0*/  FSETP.GEU.AND P2, PT, R8, -126, PT ;  /* 0xc2fc00000800780b */ /* 0x000fe20003f4e000 */
[----:B------:R-:W-:Y:S01]  /*02c0*/  FMUL R9, R2, 1.4426950216293334961 ;  /* 0x3fb8aa3b02097820 */ /* 0x000fe20000400000 */
[----:B------:R-:W-:Y:S01]  /*02d0*/  FADD R2, RZ, -R37 ;  /* 0x80000025ff027221 */ /* 0x000fe20000000000 */
[----:B------:R-:W-:Y:S02]  /*02e0*/  SHF.L.U32 R40, R40, 0x10, RZ ;  /* 0x0000001028287819 */ /* 0x000fe400000006ff */
[----:B------:R-:W-:Y:S01]  /*02f0*/  SHF.L.U32 R39, R39, 0x10, RZ ;  /* 0x0000001027277819 */ /* 0x000fe200000006ff */
[----:B------:R-:W-:Y:S01]  /*0300*/  FMUL R10, R2, 1.4426950216293334961 ;  /* 0x3fb8aa3b020a7820 */ /* 0x000fe20000400000 */
[----:B------:R-:W-:Y:S01]  /*0310*/  FADD R2, RZ, -R38 ;  /* 0x80000026ff027221 */ /* 0x000fe20000000000 */
[----:B------:R-:W-:Y:S01]  /*0320*/  FSETP.GEU.AND P4, PT, R9, -126, PT ;  /* 0xc2fc00000900780b */ /* 0x000fe20003f8e000 */
[----:B------:R-:W-:Y:S01]  /*0330*/  @!P5 FMUL R3, R3, 0.5 ;  /* 0x3f0000000303d820 */ /* 0x000fe20000400000 */
[----:B------:R-:W-:Y:S01]  /*0340*/  PRMT R41, R7, 0x7632, R41 ;  /* 0x0000763207297816 */ /* 0x000fe20000000029 */
[----:B------:R-:W-:Y:S01]  /*0350*/  FMUL R5, R2, 1.4426950216293334961 ;  /* 0x3fb8aa3b02057820 */ /* 0x000fe20000400000 */
[----:B------:R-:W-:Y:S01]  /*0360*/  FADD R2, RZ, -R39 ;  /* 0x80000027ff027221 */ /* 0x000fe20000000000 */
[----:B------:R0:W1:Y:S01]  /*0370*/  MUFU.EX2 R4, R3 ;  /* 0x0000000300047308 */ /* 0x0000620000000800 */
[----:B------:R-:W-:Y:S01]  /*0380*/  FSETP.GEU.AND P1, PT, R10, -126, PT ;  /* 0xc2fc00000a00780b */ /* 0x000fe20003f2e000 */
[----:B------:R-:W-:Y:S01]  /*0390*/  @!P2 FMUL R8, R8, 0.5 ;  /* 0x3f0000000808a820 */ /* 0x000fe20000400000 */
[----:B------:R-:W-:Y:S01]  /*03a0*/  FSETP.GEU.AND P3, PT, R5, -126, PT ;  /* 0xc2fc00000500780b */ /* 0x000fe20003f6e000 */
[----:B------:R-:W-:Y:S01]  /*03b0*/  FMUL R6, R2, 1.4426950216293334961 ;  /* 0x3fb8aa3b02067820 */ /* 0x000fe20000400000 */
[----:B------:R-:W-:-:S03]  /*03c0*/  SHF.L.U32 R41, R41, 0x10, RZ ;  /* 0x0000001029297819 */ /* 0x000fc600000006ff */
[----:B------:R-:W-:Y:S01]  /*03d0*/  @!P4 FMUL R9, R9, 0.5 ;  /* 0x3f0000000909c820 */ /* 0x000fe20000400000 */
[----:B0-----:R-:W-:Y:S01]  /*03e0*/  FADD R3, RZ, -R40 ;  /* 0x80000028ff037221 */ /* 0x001fe20000000000 */
[----:B------:R-:W0:Y:S01]  /*03f0*/  MUFU.EX2 R8, R8 ;  /* 0x0000000800087308 */ /* 0x000e220000000800 */
[----:B------:R-:W-:Y:S01]  /*0400*/  FSETP.GEU.AND P6, PT, R6, -126, PT ;  /* 0xc2fc00000600780b */ /* 0x000fe20003fce000 */
[----:B------:R-:W-:Y:S01]  /*0410*/  FADD R2, RZ, -R41 ;  /* 0x80000029ff027221 */ /* 0x000fe20000000000 */
[----:B------:R-:W-:Y:S01]  /*0420*/  FMUL R7, R3, 1.4426950216293334961 ;  /* 0x3fb8aa3b03077820 */ /* 0x000fe20000400000 */
[----:B------:R-:W-:Y:S01]  /*0430*/  @!P1 FMUL R10, R10, 0.5 ;  /* 0x3f0000000a0a9820 */ /* 0x000fe20000400000 */
[----:B-1----:R-:W-:Y:S01]  /*0440*/  @!P5 FMUL R4, R4, R4 ;  /* 0x000000040404d220 */ /* 0x002fe20000400000 */
[----:B------:R-:W-:Y:S02]  /*0450*/  @!P3 FMUL R5, R5, 0.5 ;  /* 0x3f0000000505b820 */ /* 0x000fe40000400000 */
[----:B------:R-:W-:Y:S01]  /*0460*/  FSETP.GEU.AND P5, PT, R7, -126, PT ;  /* 0xc2fc00000700780b */ /* 0x000fe20003fae000 */
[----:B------:R-:W1:Y:S01]  /*0470*/  MUFU.EX2 R9, R9 ;  /* 0x0000000900097308 */ /* 0x000e620000000800 */
[----:B------:R-:W-:Y:S01]  /*0480*/  FMUL R2, R2, 1.4426950216293334961 ;  /* 0x3fb8aa3b02027820 */ /* 0x000fe20000400000 */
[----:B------:R-:W-:-:S03]  /*0490*/  FADD R4, R4, 1 ;  /* 0x3f80000004047421 */ /* 0x000fc60000000000 */
[----:B------:R-:W-:Y:S01]  /*04a0*/  @!P6 FMUL R6, R6, 0.5 ;  /* 0x3f0000000606e820 */ /* 0x000fe20000400000 */
[----:B0-----:R-:W-:Y:S02]  /*04b0*/  @!P2 FMUL R8, R8, R8 ;  /* 0x000000080808a220 */ /* 0x001fe40000400000 */
[----:B------:R-:W0:Y:S01]  /*04c0*/  MUFU.EX2 R5, R5 ;  /* 0x0000000500057308 */ /* 0x000e220000000800 */
[----:B------:R-:W-:Y:S01]  /*04d0*/  FSETP.GEU.AND P2, PT, R2, -126, PT ;  /* 0xc2fc00000200780b */ /* 0x000fe20003f4e000 */
[----:B------:R-:W-:Y:S02]  /*04e0*/  FADD R8, R8, 1 ;  /* 0x3f80000008087421 */ /* 0x000fe40000000000 */
[----:B------:R-:W-:-:S04]  /*04f0*/  @!P5 FMUL R7, R7, 0.5 ;  /* 0x3f0000000707d820 */ /* 0x000fc80000400000 */
[----:B------:R-:W2:Y:S01]  /*0500*/  MUFU.EX2 R10, R10 ;  /* 0x0000000a000a7308 */ /* 0x000ea20000000800 */
[----:B-1----:R-:W-:Y:S01]  /*0510*/  @!P4 FMUL R9, R9, R9 ;  /* 0x000000090909c220 */ /* 0x002fe20000400000 */
[----:B------:R-:W-:-:S03]  /*0520*/  FSETP.GT.AND P4, PT, R4, 8.50705917302346158658e+37, PT ;  /* 0x7e8000000400780b */ /* 0x000fc60003f84000 */
[----:B------:R-:W-:Y:S01]  /*0530*/  FADD R9, R9, 1 ;  /* 0x3f80000009097421 */ /* 0x000fe20000000000 */
[----:B------:R-:W-:Y:S02]  /*0540*/  @!P2 FMUL R2, R2, 0.5 ;  /* 0x3f0000000202a820 */ /* 0x000fe40000400000 */
[----:B------:R-:W1:Y:S01]  /*0550*/  MUFU.EX2 R7, R7 ;  /* 0x0000000700077308 */ /* 0x000e620000000800 */
[----:B0-----:R-:W-:Y:S01]  /*0560*/  @!P3 FMUL R5, R5, R5 ;  /* 0x000000050505b220 */ /* 0x001fe20000400000 */
[----:B------:R-:W-:-:S03]  /*0570*/  FSETP.GT.AND P3, PT, R8, 8.50705917302346158658e+37, PT ;  /* 0x7e8000000800780b */ /* 0x000fc60003f64000 */
[----:B------:R-:W-:Y:S02]  /*0580*/  FADD R5, R5, 1 ;  /* 0x3f80000005057421 */ /* 0x000fe40000000000 */
[----:B------:R-:W-:Y:S01]  /*0590*/  @P4 FMUL R4, R4, 0.25 ;  /* 0x3e80000004044820 */ /* 0x000fe20000400000 */
[----:B------:R-:W0:Y:S01]  /*05a0*/  MUFU.EX2 R6, R6 ;  /* 0x0000000600067308 */ /* 0x000e220000000800 */
[----:B--2---:R-:W-:Y:S01]  /*05b0*/  @!P1 FMUL R10, R10, R10 ;  /* 0x0000000a0a0a9220 */ /* 0x004fe20000400000 */
[----:B------:R-:W-:-:S03]  /*05c0*/  FSETP.GT.AND P1, PT, R9, 8.50705917302346158658e+37, PT ;  /* 0x7e8000000900780b */ /* 0x000fc60003f24000 */
[----:B------:R-:W-:Y:S02]  /*05d0*/  FADD R10, R10, 1 ;  /* 0x3f8000000a0a7421 */ /* 0x000fe40000000000 */
[----:B------:R-:W-:Y:S01]  /*05e0*/  @P3 FMUL R8, R8, 0.25 ;  /* 0x3e80000008083820 */ /* 0x000fe20000400000 */
[----:B-1----:R-:W-:Y:S01]  /*05f0*/  @!P5 FMUL R7, R7, R7 ;  /* 0x000000070707d220 */ /* 0x002fe20000400000 */
[----:B------:R1:W2:Y:S01]  /*0600*/  MUFU.EX2 R3, R2 ;  /* 0x0000000200037308 */ /* 0x0002a20000000800 */
[----:B------:R-:W-:Y:S02]  /*0610*/  FSETP.GT.AND P5, PT, R5, 8.50705917302346158658e+37, PT ;  /* 0x7e8000000500780b */ /* 0x000fe40003fa4000 */
[----:B------:R-:W-:-:S03]  /*0620*/  FADD R7, R7, 1 ;  /* 0x3f80000007077421 */ /* 0x000fc60000000000 */
[----:B------:R-:W-:Y:S01]  /*0630*/  @P1 FMUL R9, R9, 0.25 ;  /* 0x3e80000009091820 */ /* 0x000fe20000400000 */
[----:B0-----:R-:W-:Y:S01]  /*0640*/  @!P6 FMUL R6, R6, R6 ;  /* 0x000000060606e220 */ /* 0x001fe20000400000 */
[----:B------:R-:W-:Y:S01]  /*0650*/  FSETP.GT.AND P6, PT, R10, 8.50705917302346158658e+37, PT ;  /* 0x7e8000000a00780b */ /* 0x000fe20003fc4000 */
[----:B------:R-:W0:Y:S01]  /*0660*/  MUFU.RCP R4, R4 ;  /* 0x0000000400047308 */ /* 0x000e220000001000 */
[----:B-1----:R-:W-:Y:S01]  /*0670*/  MOV R2, 0x3e800000 ;  /* 0x3e80000000027802 */ /* 0x002fe20000000f00 */
[----:B------:R-:W-:-:S03]  /*0680*/  FADD R6, R6, 1 ;  /* 0x3f80000006067421 */ /* 0x000fc60000000000 */
[C---:B------:R-:W-:Y:S01]  /*0690*/  FSEL R13, R2.reuse, 1, P3 ;  /* 0x3f800000020d7808 */ /* 0x040fe20001800000 */
[----:B------:R-:W-:Y:S01]  /*06a0*/  @P5 FMUL R5, R5, 0.25 ;  /* 0x3e80000005055820 */ /* 0x000fe20000400000 */
[----:B------:R-:W-:Y:S01]  /*06b0*/  FSETP.GT.AND P3, PT, R7, 8.50705917302346158658e+37, PT ;  /* 0x7e8000000700780b */ /* 0x000fe20003f64000 */
[----:B------:R-:W1:Y:S01]  /*06c0*/  MUFU.RCP R8, R8 ;  /* 0x0000000800087308 */ /* 0x000e620000001000 */
[----:B------:R-:W-:Y:S01]  /*06d0*/  FSEL R11, R2, 1, P4 ;  /* 0x3f800000020b7808 */ /* 0x000fe20002000000 */
[----:B--2---:R-:W-:Y:S01]  /*06e0*/  @!P2 FMUL R3, R3, R3 ;  /* 0x000000030303a220 */ /* 0x004fe20000400000 */
[----:B------:R-:W-:Y:S01]  /*06f0*/  FSETP.GT.AND P4, PT, R6, 8.50705917302346158658e+37, PT ;  /* 0x7e8000000600780b */ /* 0x000fe20003f84000 */
[----:B------:R-:W-:Y:S01]  /*0700*/  @P6 FMUL R10, R10, 0.25 ;  /* 0x3e8000000a0a6820 */ /* 0x000fe20000400000 */
[----:B------:R-:W-:Y:S01]  /*0710*/  FSEL R43, R2, 1, P6 ;  /* 0x3f800000022b7808 */ /* 0x000fe20003000000 */
[----:B------:R-:W-:Y:S02]  /*0720*/  FADD R42, R3, 1 ;  /* 0x3f800000032a7421 */ /* 0x000fe40000000000 */
[----:B------:R-:W2:Y:S01]  /*0730*/  MUFU.RCP R9, R9 ;  /* 0x0000000900097308 */ /* 0x000ea20000001000 */
[----:B0-----:R-:W-:Y:S01]  /*0740*/  FMUL R11, R4, R11 ;  /* 0x0000000b040b7220 */ /* 0x001fe20000400000 */
[----:B------:R-:W-:-:S02]  /*0750*/  FSEL R4, R2, 1, P1 ;  /* 0x3f80000002047808 */ /* 0x000fc40000800000 */
[----:B------:R-:W-:Y:S01]  /*0760*/  @P3 FMUL R7, R7, 0.25 ;  /* 0x3e80000007073820 */ /* 0x000fe20000400000 */
[----:B------:R-:W-:Y:S01]  /*0770*/  FSETP.GT.AND P1, PT, R42, 8.50705917302346158658e+37, PT ;  /* 0x7e8000002a00780b */ /* 0x000fe20003f24000 */
[----:B------:R-:W-:Y:S01]  /*0780*/  FMUL R34, R34, R11 ;  /* 0x0000000b22227220 */ /* 0x000fe20000400000 */
[----:B------:R-:W-:Y:S01]  /*0790*/  FSEL R11, R2, 1, P4 ;  /* 0x3f800000020b7808 */ /* 0x000fe20002000000 */
[----:B------:R-:W0:Y:S01]  /*07a0*/  MUFU.RCP R5, R5 ;  /* 0x0000000500057308 */ /* 0x000e220000001000 */
[----:B------:R-:W-:Y:S01]  /*07b0*/  @P4 FMUL R6, R6, 0.25 ;  /* 0x3e80000006064820 */ /* 0x000fe20000400000 */
[----:B-1----:R-:W-:-:S06]  /*07c0*/  FMUL R8, R8, R13 ;  /* 0x0000000d08087220 */ /* 0x002fcc0000400000 */
[----:B------:R-:W1:Y:S01]  /*07d0*/  MUFU.RCP R10, R10 ;  /* 0x0000000a000a7308 */ /* 0x000e620000001000 */
[----:B--2---:R-:W-:Y:S01]  /*07e0*/  FMUL R13, R9, R4 ;  /* 0x00000004090d7220 */ /* 0x004fe20000400000 */
[----:B------:R-:W-:-:S06]  /*07f0*/  FSEL R4, R2, 1, P5 ;  /* 0x3f80000002047808 */ /* 0x000fcc0002800000 */
[----:B------:R-:W2:Y:S01]  /*0800*/  MUFU.RCP R7, R7 ;  /* 0x0000000700077308 */ /* 0x000ea20000001000 */
[----:B0-----:R-:W-:Y:S01]  /*0810*/  FMUL R9, R5, R4 ;  /* 0x0000000405097220 */ /* 0x001fe20000400000 */
[----:B------:R-:W-:Y:S01]  /*0820*/  FSEL R4, R2, 1, P3 ;  /* 0x3f80000002047808 */ /* 0x000fe20001800000 */
[----:B------:R-:W-:Y:S01]  /*0830*/  @P1 FMUL R42, R42, 0.25 ;  /* 0x3e8000002a2a1820 */ /* 0x000fe20000400000 */
[----:B------:R-:W-:Y:S01]  /*0840*/  FMUL R36, R36, R13 ;  /* 0x0000000d24247220 */ /* 0x000fe20000400000 */
[----:B------:R-:W-:Y:S01]  /*0850*/  FSEL R3, R2, 1, P1 ;  /* 0x3f80000002037808 */ /* 0x000fe20000800000 */
[----:B------:R-:W-:Y:S02]  /*0860*/  FMUL R35, R35, R8 ;  /* 0x0000000823237220 */ /* 0x000fe40000400000 */
[----:B------:R-:W0:Y:S01]  /*0870*/  MUFU.RCP R6, R6 ;  /* 0x0000000600067308 */ /* 0x000e220000001000 */
[----:B-1----:R-:W-:-:S04]  /*0880*/  FMUL R10, R10, R43 ;  /* 0x0000002b0a0a7220 */ /* 0x002fc80000400000 */
[----:B------:R-:W-:Y:S01]  /*0890*/  FMUL R37, R37, R10 ;  /* 0x0000000a25257220 */ /* 0x000fe20000400000 */
[----:B------:R-:W-:Y:S01]  /*08a0*/  MOV R10, 0x2 ;  /* 0x00000002000a7802 */ /* 0x000fe20000000f00 */
[----:B--2---:R-:W-:Y:S01]  /*08b0*/  FMUL R43, R7, R4 ;  /* 0x00000004072b7220 */ /* 0x004fe20000400000 */
[----:B------:R-:W-:Y:S01]  /*08c0*/  MOV R4, UR5 ;  /* 0x0000000500047c02 */ /* 0x000fe20008000f00 */
[----:B------:R-:W1:Y:S01]  /*08d0*/  MUFU.RCP R42, R42 ;  /* 0x0000002a002a7308 */ /* 0x000e620000001000 */
[----:B0-----:R-:W-:Y:S02]  /*08e0*/  FMUL R44, R6, R11 ;  /* 0x0000000b062c7220 */ /* 0x001fe40000400000 */
[----:B------:R-:W-:Y:S01]  /*08f0*/  IADD3 R11, R19, 0x40, R4 ;  /* 0x00000040130b7810 */ /* 0x000fe20007ffe004 */
[----:B------:R-:W-:Y:S01]  /*0900*/  CS2R R6, SRZ ;  /* 0x0000000000067805 */ /* 0x000fe2000001ff00 */
[----:B------:R-:W-:-:S03]  /*0910*/  CS2R R4, SRZ ;  /* 0x0000000000047805 */ /* 0x000fc6000001ff00 */
[----:B------:R-:W-:-:S05]  /*0920*/  IMAD.WIDE R12, R11, R10, c[0x0][0x168] ;  /* 0x00005a000b0c7625 */ /* 0x000fca00078e020a */
[----:B------:R0:W2:Y:S01]  /*0930*/  @!P0 LDG.E.EF.128 R4, [R12.64] ;  /* 0x000000060c048981 */ /* 0x0000a2000c0e1d00 */
[----:B-1----:R-:W-:Y:S01]  /*0940*/  FMUL R46, R42, R3 ;  /* 0x000000032a2e7220 */ /* 0x002fe20000400000 */
[----:B------:R-:W-:Y:S01]  /*0950*/  FMUL R38, R38, R9 ;  /* 0x0000000926267220 */ /* 0x000fe20000400000 */
[----:B------:R-:W-:Y:S01]  /*0960*/  IMAD.WIDE R2, R11, R10, c[0x0][0x170] ;  /* 0x00005c000b027625 */ /* 0x000fe200078e020a */
[----:B------:R-:W-:Y:S01]  /*0970*/  CS2R R8, SRZ ;  /* 0x0000000000087805 */ /* 0x000fe2000001ff00 */
[----:B------:R-:W-:-:S06]  /*0980*/  CS2R R10, SRZ ;  /* 0x00000000000a7805 */ /* 0x000fcc000001ff00 */
[----:B------:R1:W3:Y:S01]  /*0990*/  @!P0 LDG.E.EF.128 R8, [R2.64] ;  /* 0x0000000602088981 */ /* 0x0002e2000c0e1d00 */
[----:B------:R-:W-:Y:S01]  /*09a0*/  UIADD3 UR5, UP0, UR5, 0x40, URZ ;  /* 0x0000004005057890 */ /* 0x000fe2000ff1e03f */
[----:B0-----:R-:W-:Y:S01]  /*09b0*/  FMUL R12, R39, R44 ;  /* 0x0000002c270c7220 */ /* 0x001fe20000400000 */
[----:B------:R-:W-:Y:S01]  /*09c0*/  FMUL R40, R40, R43 ;  /* 0x0000002b28287220 */ /* 0x000fe20000400000 */
[----:B------:R-:W-:Y:S01]  /*09d0*/  FMUL R46, R41, R46 ;  /* 0x0000002e292e7220 */ /* 0x000fe20000400000 */
[----:B------:R-:W-:Y:S01]  /*09e0*/  UIADD3.X UR8, URZ, UR8, URZ, UP0, !UPT ;  /* 0x000000083f087290 */ /* 0x000fe200087fe43f */
[----:B------:R-:W-:Y:S01]  /*09f0*/  IADD3 R16, P1, R16, 0x80, RZ ;  /* 0x0000008010107810 */ /* 0x000fe20007f3e0ff */
[----:B------:R-:W-:-:S03]  /*0a00*/  UISETP.GE.U32.AND UP0, UPT, UR5, 0xbc0, UPT ;  /* 0x00000bc00500788c */ /* 0x000fc6000bf06070 */
[----:B------:R-:W-:Y:S01]  /*0a10*/  IADD3.X R17, RZ, R17, RZ, P1, !PT ;  /* 0x00000011ff117210 */ /* 0x000fe20000ffe4ff */
[----:B------:R-:W-:-:S06]  /*0a20*/  UISETP.GE.U32.AND.EX UP0, UPT, UR8, URZ, UPT, UP0 ;  /* 0x0000003f0800728c */ /* 0x000fcc000bf06100 */
[----:B------:R-:W-:Y:S02]  /*0a30*/  PLOP3.LUT P2, PT, PT, PT, UP0, 0x80, 0x0 ;  /* 0x000000000000781c */ /* 0x000fe40003f4f008 */
[----:B--2---:R-:W-:Y:S02]  /*0a40*/  SHF.L.U32 R13, R7, 0x10, RZ ;  /* 0x00000010070d7819 */ /* 0x004fe400000006ff */
[----:B-1----:R-:W-:Y:S02]  /*0a50*/  SHF.L.U32 R3, R6, 0x10, RZ ;  /* 0x0000001006037819 */ /* 0x002fe400000006ff */
[C---:B------:R-:W-:Y:S01]  /*0a60*/  SHF.L.U32 R42, R4.reuse, 0x10, RZ ;  /* 0x00000010042a7819 */ /* 0x040fe200000006ff */
[----:B------:R-:W-:Y:S01]  /*0a70*/  @!P0 FFMA R30, R13, R37, R30 ;  /* 0x000000250d1e8223 */ /* 0x000fe2000000001e */
[----:B------:R-:W-:Y:S01]  /*0a80*/  PRMT R4, R4, 0x7632, R4 ;  /* 0x0000763204047816 */ /* 0x000fe20000000004 */
[----:B------:R-:W-:Y:S01]  /*0a90*/  @!P0 FFMA R28, R3, R36, R28 ;  /* 0x00000024031c8223 */ /* 0x000fe2000000001c */
[----:B------:R-:W-:Y:S01]  /*0aa0*/  PRMT R2, R5, 0x7632, R2 ;  /* 0x0000763205027816 */ /* 0x000fe20000000002 */
[----:B------:R-:W-:Y:S01]  /*0ab0*/  @!P0 FFMA R25, R42, R34, R25 ;  /* 0x000000222a198223 */ /* 0x000fe20000000019 */
[----:B------:R-:W-:-:S02]  /*0ac0*/  PRMT R13, R7, 0x7632, R13 ;  /* 0x00007632070d7816 */ /* 0x000fc4000000000d */
[----:B------:R-:W-:Y:S02]  /*0ad0*/  PRMT R7, R6, 0x7632, R7 ;  /* 0x0000763206077816 */ /* 0x000fe40000000007 */
[----:B------:R-:W-:Y:S02]  /*0ae0*/  SHF.L.U32 R6, R5, 0x10, RZ ;  /* 0x0000001005067819 */ /* 0x000fe400000006ff */
[----:B------:R-:W-:Y:S02]  /*0af0*/  SHF.L.U32 R3, R4, 0x10, RZ ;  /* 0x0000001004037819 */ /* 0x000fe400000006ff */
[----:B------:R-:W-:Y:S01]  /*0b00*/  SHF.L.U32 R2, R2, 0x10, RZ ;  /* 0x0000001002027819 */ /* 0x000fe200000006ff */
[----:B------:R-:W-:Y:S01]  /*0b10*/  @!P0 FFMA R15, R6, R35, R15 ;  /* 0x00000023060f8223 */ /* 0x000fe2000000000f */
[----:B------:R-:W-:Y:S01]  /*0b20*/  SHF.L.U32 R4, R7, 0x10, RZ ;  /* 0x0000001007047819 */ /* 0x000fe200000006ff */
[----:B------:R-:W-:Y:S01]  /*0b30*/  @!P0 FFMA R26, R3, R38, R26 ;  /* 0x00000026031a8223 */ /* 0x000fe2000000001a */
[----:B---3--:R-:W-:Y:S01]  /*0b40*/  PRMT R3, R10, 0x7632, R3 ;  /* 0x000076320a037816 */ /* 0x008fe20000000003 */
        /* <DEDUP_REMOVED lines=20> */
[----:B------:R-:W-:-:S02]  /*0c90*/  @!P0 FFMA R21, R4, R40, R21 ;  /* 0x0000002804158223 */ /* 0x000fc40000000015 */
[----:B------:R-:W-:Y:S02]  /*0ca0*/  @!P0 FFMA R20, R5, R12, R20 ;  /* 0x0000000c05148223 */ /* 0x000fe40000000014 */
[----:B------:R-:W-:Y:S01]  /*0cb0*/  @!P0 FFMA R33, R6, R38, R33 ;  /* 0x0000002606218223 */ /* 0x000fe20000000021 */
[----:B------:R-:W-:Y:S05]  /*0cc0*/  @!P2 BRA `(.L_x_0) ;  /* 0xfffff4f00000a947 */ /* 0x000fea000383ffff */
[----:B------:R-:W-:Y:S01]  /*0cd0*/  FADD R26, R25, R26 ;  /* 0x0000001a191a7221 */ /* 0x000fe20000000000 */
[----:B------:R-:W-:Y:S01]  /*0ce0*/  FADD R33, R24, R33 ;  /* 0x0000002118217221 */ /* 0x000fe20000000000 */
[----:B------:R-:W-:Y:S02]  /*0cf0*/  MOV R11, UR4 ;  /* 0x00000004000b7c02 */ /* 0x000fe40008000f00 */
[----:B------:R-:W-:Y:S01]  /*0d00*/  FADD R26, R15, R26 ;  /* 0x0000001a0f1a7221 */ /* 0x000fe20000000000 */
[----:B------:R-:W-:Y:S01]  /*0d10*/  FADD R33, R22, R33 ;  /* 0x0000002116217221 */ /* 0x000fe20000000000 */
[----:B------:R-:W-:Y:S02]  /*0d20*/  LOP3.LUT P0, RZ, R14, 0x1c0, RZ, 0xc0, !PT ;  /* 0x000001c00eff7812 */ /* 0x000fe4000780c0ff */
[----:B------:R-:W-:Y:S01]  /*0d30*/  FADD R27, R27, R26 ;  /* 0x0000001a1b1b7221 */ /* 0x000fe20000000000 */
[----:B------:R-:W-:Y:S01]  /*0d40*/  FADD R20, R20, R33 ;  /* 0x0000002114147221 */ /* 0x000fe20000000000 */
[----:B------:R-:W-:-:S02]  /*0d50*/  MOV R13, 0x4 ;  /* 0x00000004000d7802 */ /* 0x000fc40000000f00 */
[----:B------:R-:W-:Y:S01]  /*0d60*/  FADD R28, R28, R27 ;  /* 0x0000001b1c1c7221 */ /* 0x000fe20000000000 */
[----:B------:R-:W-:-:S03]  /*0d70*/  FADD R20, R31, R20 ;  /* 0x000000141f147221 */ /* 0x000fc60000000000 */
[----:B------:R-:W-:Y:S01]  /*0d80*/  FADD R29, R29, R28 ;  /* 0x0000001c1d1d7221 */ /* 0x000fe20000000000 */
[----:B------:R-:W-:-:S03]  /*0d90*/  FADD R21, R21, R20 ;  /* 0x0000001415157221 */ /* 0x000fc60000000000 */
[----:B------:R-:W-:Y:S01]  /*0da0*/  FADD R29, R30, R29 ;  /* 0x0000001d1e1d7221 */ /* 0x000fe20000000000 */
[----:B------:R-:W-:-:S03]  /*0db0*/  FADD R32, R32, R21 ;  /* 0x0000001520207221 */ /* 0x000fc60000000000 */
[----:B------:R-:W-:Y:S01]  /*0dc0*/  FADD R29, R18, R29 ;  /* 0x0000001d121d7221 */ /* 0x000fe20000000000 */
[----:B------:R-:W-:-:S04]  /*0dd0*/  FADD R32, R23, R32 ;  /* 0x0000002017207221 */ /* 0x000fc80000000000 */
[----:B------:R-:W0:Y:S04]  /*0de0*/  SHFL.BFLY PT, R2, R29, 0x4, 0x1f ;  /* 0x0c801f001d027f89 */ /* 0x000e2800000e0000 */
[----:B------:R-:W1:Y:S01]  /*0df0*/  SHFL.BFLY PT, R5, R32, 0x4, 0x1f ;  /* 0x0c801f0020057f89 */ /* 0x000e6200000e0000 */
[----:B0-----:R-:W-:Y:S01]  /*0e00*/  FADD R2, R29, R2 ;  /* 0x000000021d027221 */ /* 0x001fe20000000000 */
[----:B-1----:R-:W-:-:S04]  /*0e10*/  FADD R6, R32, R5 ;  /* 0x0000000520067221 */ /* 0x002fc80000000000 */
[----:B------:R-:W0:Y:S04]  /*0e20*/  SHFL.BFLY PT, R3, R2, 0x2, 0x1f ;  /* 0x0c401f0002037f89 */ /* 0x000e2800000e0000 */
[----:B------:R-:W1:Y:S01]  /*0e30*/  SHFL.BFLY PT, R9, R6, 0x2, 0x1f ;  /* 0x0c401f0006097f89 */ /* 0x000e6200000e0000 */
[----:B0-----:R-:W-:Y:S01]  /*0e40*/  FADD R3, R2, R3 ;  /* 0x0000000302037221 */ /* 0x001fe20000000000 */
[----:B-1----:R-:W-:-:S04]  /*0e50*/  FADD R9, R6, R9 ;  /* 0x0000000906097221 */ /* 0x002fc80000000000 */
[----:B------:R-:W0:Y:S04]  /*0e60*/  SHFL.BFLY PT, R4, R3, 0x1, 0x1f ;  /* 0x0c201f0003047f89 */ /* 0x000e2800000e0000 */
[----:B------:R-:W1:Y:S01]  /*0e70*/  SHFL.BFLY PT, R2, R9, 0x1, 0x1f ;  /* 0x0c201f0009027f89 */ /* 0x000e6200000e0000 */
[----:B0-----:R-:W-:Y:S01]  /*0e80*/  FADD R5, R3, R4 ;  /* 0x0000000403057221 */ /* 0x001fe20000000000 */
[----:B------:R-:W-:Y:S02]  /*0e90*/  LOP3.LUT R4, R14, 0x3f, RZ, 0xc0, !PT ;  /* 0x0000003f0e047812 */ /* 0x000fe400078ec0ff */
[----:B------:R-:W-:Y:S01]  /*0ea0*/  LOP3.LUT R14, R11, 0x3f, R14, 0xf8, !PT ;  /* 0x0000003f0b0e7812 */ /* 0x000fe200078ef80e */
[----:B-1----:R-:W-:Y:S01]  /*0eb0*/  FADD R11, R9, R2 ;  /* 0x00000002090b7221 */ /* 0x002fe20000000000 */
[----:B------:R-:W-:Y:S04]  /*0ec0*/  STS [R0.X4], R5 ;  /* 0x0000000500007388 */ /* 0x000fe80000004800 */
[----:B------:R-:W-:Y:S01]  /*0ed0*/  BAR.SYNC.DEFER_BLOCKING 0x0 ;  /* 0x0000000000007b1d */ /* 0x000fe20000010000 */
[C---:B------:R-:W-:Y:S01]  /*0ee0*/  ISETP.LT.AND P0, PT, R14.reuse, 0x4800, !P0 ;  /* 0x000048000e00780c */ /* 0x040fe20004701270 */
[----:B------:R-:W-:-:S04]  /*0ef0*/  IMAD.WIDE R2, R14, R13, c[0x0][0x178] ;  /* 0x00005e000e027625 */ /* 0x000fc800078e020d */
[----:B------:R-:W0:Y:S04]  /*0f00*/  LDS R7, [R4.X4] ;  /* 0x0000000004077984 */ /* 0x000e280000004800 */
[----:B------:R-:W-:Y:S06]  /*0f10*/  BAR.SYNC.DEFER_BLOCKING 0x0 ;  /* 0x0000000000007b1d */ /* 0x000fec0000010000 */
[----:B------:R1:W-:Y:S04]  /*0f20*/  STS [R0.X4], R11 ;  /* 0x0000000b00007388 */ /* 0x0003e80000004800 */
[----:B------:R-:W-:Y:S06]  /*0f30*/  BAR.SYNC.DEFER_BLOCKING 0x0 ;  /* 0x0000000000007b1d */ /* 0x000fec0000010000 */
[----:B0-----:R1:W-:Y:S01]  /*0f40*/  @P0 STG.E [R2.64], R7 ;  /* 0x0000000702000986 */ /* 0x0013e2000c101906 */
[----:B------:R-:W-:Y:S05]  /*0f50*/  @!P0 EXIT ;  /* 0x000000000000894d */ /* 0x000fea0003800000 */
[----:B------:R-:W0:Y:S01]  /*0f60*/  LDS R5, [R4.X4] ;  /* 0x0000000004057984 */ /* 0x000e220000004800 */
[----:B-1----:R-:W-:-:S05]  /*0f70*/  IMAD.WIDE R2, R14, R13, c[0x0][0x180] ;  /* 0x000060000e027625 */ /* 0x002fca00078e020d */
[----:B0-----:R-:W-:Y:S01]  /*0f80*/  STG.E [R2.64], R5 ;  /* 0x0000000502007986 */ /* 0x001fe2000c101906 */
[----:B------:R-:W-:Y:S05]  /*0f90*/  EXIT ;  /* 0x000000000000794d */ /* 0x000fea0003800000 */
.L_x_1:
[----:B------:R-:W-:-:S00]  /*0fa0*/  BRA `(.L_x_1) ;  /* 0xfffffff000007947 */ /* 0x000fc0000383ffff */
[----:B------:R-:W-:-:S00]  /*0fb0*/  NOP ;  /* 0x0000000000007918 */ /* 0x000fc00000000000 */
        /* <DEDUP_REMOVED lines=12> */
.L_x_2:


//--------------------- .nv.shared.triton_red_fused_addmm_0 --------------------------
	.section	.nv.shared.triton_red_fused_addmm_0,"aw",@nobits
	.sectionflags	@""
	.align	16
